//
// Generated by NVIDIA NVVM Compiler
//
// Compiler Build ID: CL-36424714
// Cuda compilation tools, release 13.0, V13.0.88
// Based on NVVM 20.0.0
//

.version 9.0
.target sm_100
.address_size 64

	// .globl	_Z11colorToGrayPhS_ii

.visible .entry _Z11colorToGrayPhS_ii(
	.param .u64 .ptr .align 1 _Z11colorToGrayPhS_ii_param_0,
	.param .u64 .ptr .align 1 _Z11colorToGrayPhS_ii_param_1,
	.param .u32 _Z11colorToGrayPhS_ii_param_2,
	.param .u32 _Z11colorToGrayPhS_ii_param_3
)
{
	.reg .pred 	%p<4>;
	.reg .b16 	%rs<4>;
	.reg .b32 	%r<16>;
	.reg .b32 	%f<7>;
	.reg .b64 	%rd<9>;

	ld.param.u64 	%rd1, [_Z11colorToGrayPhS_ii_param_0];
	ld.param.u64 	%rd2, [_Z11colorToGrayPhS_ii_param_1];
	ld.param.u32 	%r3, [_Z11colorToGrayPhS_ii_param_2];
	ld.param.u32 	%r4, [_Z11colorToGrayPhS_ii_param_3];
	mov.u32 	%r6, %tid.x;
	mov.u32 	%r7, %ctaid.x;
	mov.u32 	%r8, %ntid.x;
	mad.lo.s32 	%r1, %r7, %r8, %r6;
	mov.u32 	%r9, %tid.y;
	mov.u32 	%r10, %ctaid.y;
	mov.u32 	%r11, %ntid.y;
	mad.lo.s32 	%r12, %r10, %r11, %r9;
	setp.ge.s32 	%p1, %r1, %r3;
	setp.ge.s32 	%p2, %r12, %r4;
	or.pred  	%p3, %p1, %p2;
	@%p3 bra 	$L__BB0_2;
	cvta.to.global.u64 	%rd3, %rd2;
	cvta.to.global.u64 	%rd4, %rd1;
	mad.lo.s32 	%r13, %r3, %r12, %r1;
	mul.lo.s32 	%r14, %r13, 3;
	cvt.s64.s32 	%rd5, %r14;
	add.s64 	%rd6, %rd3, %rd5;
	ld.global.u8 	%rs1, [%rd6];
	ld.global.u8 	%rs2, [%rd6+1];
	ld.global.u8 	%rs3, [%rd6+2];
	cvt.rn.f32.u16 	%f1, %rs1;
	cvt.rn.f32.u16 	%f2, %rs2;
	mul.f32 	%f3, %f2, 0f3F35C28F;
	fma.rn.f32 	%f4, %f1, 0f3E570A3D, %f3;
	cvt.rn.f32.u16 	%f5, %rs3;
	fma.rn.f32 	%f6, %f5, 0f3D8F5C29, %f4;
	cvt.rzi.u32.f32 	%r15, %f6;
	cvt.s64.s32 	%rd7, %r13;
	add.s64 	%rd8, %rd4, %rd7;
	st.global.u8 	[%rd8], %r15;
$L__BB0_2:
	ret;

}


// ===== COMPILED SASS (sm_100) =====

	.target	sm_100

	.elftype	@"ET_EXEC"


//--------------------- .note.nv.tkinfo           --------------------------
	.section	.note.nv.tkinfo,"",@"SHT_NOTE"
	.sectionflags	@"SHF_NOTE_NV_TKINFO"
	.tkinfo
        /*0018*/ 	.word	0x00000002
        /*0030*/ 	.string	""
        /*0030*/ 	.string	"ptxas"
        /*0030*/ 	.string	"Cuda compilation tools, release 13.0, V13.0.88"
        /*0030*/ 	.string	"Build cuda_13.0.r13.0/compiler.36424714_0"
        /*0030*/ 	.string	"-arch sm_100 -m 64 "



//--------------------- .note.nv.cuinfo           --------------------------
	.section	.note.nv.cuinfo,"",@"SHT_NOTE"
	.sectionflags	@"SHF_NOTE_NV_CUINFO"
        /*0018*/ 	.short	0x0002
        /*001a*/ 	.short	0x0064
        /*001c*/ 	.short	0x0082
	.zero		2


//--------------------- .nv.info                  --------------------------
	.section	.nv.info,"",@"SHT_CUDA_INFO"
	.align	4


	//----- nvinfo : EIATTR_REGCOUNT
	.align		4
        /*0000*/ 	.byte	0x04, 0x2f
        /*0002*/ 	.short	(.L_1 - .L_0)
	.align		4
.L_0:
        /*0004*/ 	.word	index@(_Z11colorToGrayPhS_ii)
        /*0008*/ 	.word	0x0000000a


	//----- nvinfo : EIATTR_FRAME_SIZE
	.align		4
.L_1:
        /*000c*/ 	.byte	0x04, 0x11
        /*000e*/ 	.short	(.L_3 - .L_2)
	.align		4
.L_2:
        /*0010*/ 	.word	index@(_Z11colorToGrayPhS_ii)
        /*0014*/ 	.word	0x00000000


	//----- nvinfo : EIATTR_MIN_STACK_SIZE
	.align		4
.L_3:
        /*0018*/ 	.byte	0x04, 0x12
        /*001a*/ 	.short	(.L_5 - .L_4)
	.align		4
.L_4:
        /*001c*/ 	.word	index@(_Z11colorToGrayPhS_ii)
        /*0020*/ 	.word	0x00000000
.L_5:


//--------------------- .nv.compat                --------------------------
	.section	.nv.compat,"",@"SHT_CUDA_COMPAT_INFO"
	.align	4
        /*0000*/ 	.byte	0x02, 0x09, 0x00, 0x00, 0x02, 0x02, 0x01, 0x00, 0x02, 0x05, 0x05, 0x00, 0x03, 0x07, 0x01, 0x01
        /*0010*/ 	.byte	0x02, 0x03, 0x00, 0x00, 0x02, 0x06, 0x01, 0x00, 0x04, 0x0b, 0x08, 0x00, 0x09, 0x00, 0x00, 0x00
        /*0020*/ 	.byte	0x00, 0x00, 0x00, 0x00


//--------------------- .nv.info._Z11colorToGrayPhS_ii --------------------------
	.section	.nv.info._Z11colorToGrayPhS_ii,"",@"SHT_CUDA_INFO"
	.sectionflags	@""
	.align	4


	//----- nvinfo : EIATTR_CUDA_API_VERSION
	.align		4
        /*0000*/ 	.byte	0x04, 0x37
        /*0002*/ 	.short	(.L_7 - .L_6)
.L_6:
        /*0004*/ 	.word	0x00000082


	//----- nvinfo : EIATTR_KPARAM_INFO
	.align		4
.L_7:
        /*0008*/ 	.byte	0x04, 0x17
        /*000a*/ 	.short	(.L_9 - .L_8)
.L_8:
        /*000c*/ 	.word	0x00000000
        /*0010*/ 	.short	0x0003
        /*0012*/ 	.short	0x0014
        /*0014*/ 	.byte	0x00, 0xf0, 0x11, 0x00


	//----- nvinfo : EIATTR_KPARAM_INFO
	.align		4
.L_9:
        /*0018*/ 	.byte	0x04, 0x17
        /*001a*/ 	.short	(.L_11 - .L_10)
.L_10:
        /*001c*/ 	.word	0x00000000
        /*0020*/ 	.short	0x0002
        /*0022*/ 	.short	0x0010
        /*0024*/ 	.byte	0x00, 0xf0, 0x11, 0x00


	//----- nvinfo : EIATTR_KPARAM_INFO
	.align		4
.L_11:
        /*0028*/ 	.byte	0x04, 0x17
        /*002a*/ 	.short	(.L_13 - .L_12)
.L_12:
        /*002c*/ 	.word	0x00000000
        /*0030*/ 	.short	0x0001
        /*0032*/ 	.short	0x0008
        /*0034*/ 	.byte	0x00, 0xf5, 0x21, 0x00


	//----- nvinfo : EIATTR_KPARAM_INFO
	.align		4
.L_13:
        /*0038*/ 	.byte	0x04, 0x17
        /*003a*/ 	.short	(.L_15 - .L_14)
.L_14:
        /*003c*/ 	.word	0x00000000
        /*0040*/ 	.short	0x0000
        /*0042*/ 	.short	0x0000
        /*0044*/ 	.byte	0x00, 0xf5, 0x21, 0x00


	//----- nvinfo : EIATTR_SPARSE_MMA_MASK
	.align		4
.L_15:
        /*0048*/ 	.byte	0x03, 0x50
        /*004a*/ 	.short	0x0000


	//----- nvinfo : EIATTR_MAXREG_COUNT
	.align		4
        /*004c*/ 	.byte	0x03, 0x1b
        /*004e*/ 	.short	0x00ff


	//----- nvinfo : EIATTR_MERCURY_ISA_VERSION
	.align		4
        /*0050*/ 	.byte	0x03, 0x5f
        /*0052*/ 	.short	0x0101


	//----- nvinfo : EIATTR_VRC_CTA_INIT_COUNT
	.align		4
        /*0054*/ 	.byte	0x02, 0x4a
	.zero		1
	.zero		1


	//----- nvinfo : EIATTR_EXIT_INSTR_OFFSETS
	.align		4
        /*0058*/ 	.byte	0x04, 0x1c
        /*005a*/ 	.short	(.L_17 - .L_16)


	//   ....[0]....
.L_16:
        /*005c*/ 	.word	0x000000c0


	//   ....[1]....
        /*0060*/ 	.word	0x00000200


	//----- nvinfo : EIATTR_CBANK_PARAM_SIZE
	.align		4
.L_17:
        /*0064*/ 	.byte	0x03, 0x19
        /*0066*/ 	.short	0x0018


	//----- nvinfo : EIATTR_PARAM_CBANK
	.align		4
        /*0068*/ 	.byte	0x04, 0x0a
        /*006a*/ 	.short	(.L_19 - .L_18)
	.align		4
.L_18:
        /*006c*/ 	.word	index@(.nv.constant0._Z11colorToGrayPhS_ii)
        /*0070*/ 	.short	0x0380
        /*0072*/ 	.short	0x0018


	//----- nvinfo : EIATTR_SW_WAR
	.align		4
.L_19:
        /*0074*/ 	.byte	0x04, 0x36
        /*0076*/ 	.short	(.L_21 - .L_20)
.L_20:
        /*0078*/ 	.word	0x00000008
.L_21:


//--------------------- .nv.callgraph             --------------------------
	.section	.nv.callgraph,"",@"SHT_CUDA_CALLGRAPH"
	.align	4
	.sectionentsize	8
	.align		4
        /*0000*/ 	.word	0x00000000
	.align		4
        /*0004*/ 	.word	0xffffffff
	.align		4
        /*0008*/ 	.word	0x00000000
	.align		4
        /*000c*/ 	.word	0xfffffffe
	.align		4
        /*0010*/ 	.word	0x00000000
	.align		4
        /*0014*/ 	.word	0xfffffffd
	.align		4
        /*0018*/ 	.word	0x00000000
	.align		4
        /*001c*/ 	.word	0xfffffffc


//--------------------- .text._Z11colorToGrayPhS_ii --------------------------
	.section	.text._Z11colorToGrayPhS_ii,"ax",@progbits
	.align	128
        .global         _Z11colorToGrayPhS_ii
        .type           _Z11colorToGrayPhS_ii,@function
        .size           _Z11colorToGrayPhS_ii,(.L_x_1 - _Z11colorToGrayPhS_ii)
        .other          _Z11colorToGrayPhS_ii,@"STO_CUDA_ENTRY STV_DEFAULT"
_Z11colorToGrayPhS_ii:
.text._Z11colorToGrayPhS_ii:
[----:B------:R-:W-:Y:S01]  /*0000*/  LDC R1, c[0x0][0x37c] ;  /* 0x0000df00ff017b82 */ /* 0x000fe20000000800 */
[----:B------:R-:W0:Y:S07]  /*0010*/  S2R R3, SR_TID.Y ;  /* 0x0000000000037919 */ /* 0x000e2e0000002200 */
[----:B------:R-:W1:Y:S01]  /*0020*/  LDC R5, c[0x0][0x360] ;  /* 0x0000d800ff057b82 */ /* 0x000e620000000800 */
[----:B------:R-:W2:Y:S01]  /*0030*/  LDCU.64 UR6, c[0x0][0x390] ;  /* 0x00007200ff0677ac */ /* 0x000ea20008000a00 */
[----:B------:R-:W1:Y:S06]  /*0040*/  S2R R0, SR_TID.X ;  /* 0x0000000000007919 */ /* 0x000e6c0000002100 */
[----:B------:R-:W0:Y:S08]  /*0050*/  S2UR UR5, SR_CTAID.Y ;  /* 0x00000000000579c3 */ /* 0x000e300000002600 */
[----:B------:R-:W0:Y:S08]  /*0060*/  LDC R2, c[0x0][0x364] ;  /* 0x0000d900ff027b82 */ /* 0x000e300000000800 */
[----:B------:R-:W1:Y:S01]  /*0070*/  S2UR UR4, SR_CTAID.X ;  /* 0x00000000000479c3 */ /* 0x000e620000002500 */
[----:B0-----:R-:W-:-:S05]  /*0080*/  IMAD R3, R2, UR5, R3 ;  /* 0x0000000502037c24 */ /* 0x001fca000f8e0203 */
[----:B--2---:R-:W-:Y:S01]  /*0090*/  ISETP.GE.AND P0, PT, R3, UR7, PT ;  /* 0x0000000703007c0c */ /* 0x004fe2000bf06270 */
[----:B-1----:R-:W-:-:S05]  /*00a0*/  IMAD R0, R5, UR4, R0 ;  /* 0x0000000405007c24 */ /* 0x002fca000f8e0200 */
[----:B------:R-:W-:-:S13]  /*00b0*/  ISETP.GE.OR P0, PT, R0, UR6, P0 ;  /* 0x0000000600007c0c */ /* 0x000fda0008706670 */
[----:B------:R-:W-:Y:S05]  /*00c0*/  @P0 EXIT ;  /* 0x000000000000094d */ /* 0x000fea0003800000 */
[----:B------:R-:W0:Y:S01]  /*00d0*/  LDCU.128 UR8, c[0x0][0x380] ;  /* 0x00007000ff0877ac */ /* 0x000e220008000c00 */
[----:B------:R-:W-:Y:S01]  /*00e0*/  IMAD R0, R3, UR6, R0 ;  /* 0x0000000603007c24 */ /* 0x000fe2000f8e0200 */
[----:B------:R-:W1:Y:S03]  /*00f0*/  LDCU.64 UR4, c[0x0][0x358] ;  /* 0x00006b00ff0477ac */ /* 0x000e660008000a00 */
[----:B------:R-:W-:-:S05]  /*0100*/  IMAD R3, R0, 0x3, RZ ;  /* 0x0000000300037824 */ /* 0x000fca00078e02ff */
[----:B0-----:R-:W-:-:S04]  /*0110*/  IADD3 R2, P0, PT, R3, UR10, RZ ;  /* 0x0000000a03027c10 */ /* 0x001fc8000ff1e0ff */
[----:B------:R-:W-:-:S05]  /*0120*/  LEA.HI.X.SX32 R3, R3, UR11, 0x1, P0 ;  /* 0x0000000b03037c11 */ /* 0x000fca00080f0eff */
[----:B-1----:R-:W2:Y:S04]  /*0130*/  LDG.E.U8 R5, desc[UR4][R2.64+0x1] ;  /* 0x0000010402057981 */ /* 0x002ea8000c1e1100 */
[----:B------:R-:W3:Y:S04]  /*0140*/  LDG.E.U8 R4, desc[UR4][R2.64] ;  /* 0x0000000402047981 */ /* 0x000ee8000c1e1100 */
[----:B------:R-:W4:Y:S01]  /*0150*/  LDG.E.U8 R6, desc[UR4][R2.64+0x2] ;  /* 0x0000020402067981 */ /* 0x000f22000c1e1100 */
[----:B--2---:R-:W-:Y:S02]  /*0160*/  I2FP.F32.U32 R5, R5 ;  /* 0x0000000500057245 */ /* 0x004fe40000201000 */
[----:B---3--:R-:W-:-:S03]  /*0170*/  I2FP.F32.U32 R4, R4 ;  /* 0x0000000400047245 */ /* 0x008fc60000201000 */
[----:B------:R-:W-:Y:S01]  /*0180*/  FMUL R5, R5, 0.70999997854232788086 ;  /* 0x3f35c28f05057820 */ /* 0x000fe20000400000 */
[----:B----4-:R-:W-:-:S03]  /*0190*/  I2FP.F32.U32 R7, R6 ;  /* 0x0000000600077245 */ /* 0x010fc60000201000 */
[----:B------:R-:W-:-:S04]  /*01a0*/  FFMA R4, R4, 0.20999999344348907471, R5 ;  /* 0x3e570a3d04047823 */ /* 0x000fc80000000005 */
[----:B------:R-:W-:Y:S01]  /*01b0*/  FFMA R7, R7, 0.070000000298023223877, R4 ;  /* 0x3d8f5c2907077823 */ /* 0x000fe20000000004 */
[----:B------:R-:W-:-:S04]  /*01c0*/  IADD3 R4, P0, PT, R0, UR8, RZ ;  /* 0x0000000800047c10 */ /* 0x000fc8000ff1e0ff */
[----:B------:R-:W-:Y:S01]  /*01d0*/  LEA.HI.X.SX32 R5, R0, UR9, 0x1, P0 ;  /* 0x0000000900057c11 */ /* 0x000fe200080f0eff */
[----:B------:R-:W0:Y:S04]  /*01e0*/  F2I.U32.TRUNC.NTZ R7, R7 ;  /* 0x0000000700077305 */ /* 0x000e28000020f000 */
[----:B0-----:R-:W-:Y:S01]  /*01f0*/  STG.E.U8 desc[UR4][R4.64], R7 ;  /* 0x0000000704007986 */ /* 0x001fe2000c101104 */
[----:B------:R-:W-:Y:S05]  /*0200*/  EXIT ;  /* 0x000000000000794d */ /* 0x000fea0003800000 */
.L_x_0:
[----:B------:R-:W-:-:S00]  /*0210*/  BRA `(.L_x_0) ;  /* 0xfffffffc00fc7947 */ /* 0x000fc0000383ffff */
[----:B------:R-:W-:-:S00]  /*0220*/  NOP ;  /* 0x0000000000007918 */ /* 0x000fc00000000000 */
        /* <DEDUP_REMOVED lines=13> */
.L_x_1:


//--------------------- .nv.shared.reserved.0     --------------------------
	.section	.nv.shared.reserved.0,"aw",@nobits
	.weak		__nv_reservedSMEM_offset_0_alias
	.size		__nv_reservedSMEM_offset_0_alias, 0, 64
	.other		__nv_reservedSMEM_offset_0_alias,@"STO_CUDA_RESERVED_SHARED STV_DEFAULT"
__nv_reservedSMEM_offset_0_alias:
	.zero		0
	.zero		64


//--------------------- .nv.constant0._Z11colorToGrayPhS_ii --------------------------
	.section	.nv.constant0._Z11colorToGrayPhS_ii,"a",@progbits
	.sectionflags	@""
	.align	4
.nv.constant0._Z11colorToGrayPhS_ii:
	.zero		920


//--------------------- SYMBOLS --------------------------

	.type		.nv.reservedSmem.offset0,@object
	.size		.nv.reservedSmem.offset0,0x4
